	.headerflags	@"EF_CUDA_TEXMODE_UNIFIED EF_CUDA_64BIT_ADDRESS EF_CUDA_ACCELERATORS EF_CUDA_SM90 EF_CUDA_VIRTUAL_SM(EF_CUDA_SM90)"
	.elftype	@"ET_EXEC"


//--------------------- .nv.info                  --------------------------
	.section	.nv.info,"",@"SHT_CUDA_INFO"
	.align	4


	//----- nvinfo : EIATTR_REGCOUNT
	.align		4
        /*0000*/ 	.byte	0x04, 0x2f
        /*0002*/ 	.short	(.L_3 - .L_2)
	.align		4
.L_2:
        /*0004*/ 	.word	index@(triton_poi_fused__native_batch_norm_legit_no_training_leaky_relu_3)
        /*0008*/ 	.word	0x00000010


	//----- nvinfo : EIATTR_MIN_STACK_SIZE
	.align		4
.L_3:
        /*000c*/ 	.byte	0x04, 0x12
        /*000e*/ 	.short	(.L_5 - .L_4)
	.align		4
.L_4:
        /*0010*/ 	.word	index@(triton_poi_fused__native_batch_norm_legit_no_training_leaky_relu_3)
        /*0014*/ 	.word	0x00000000


	//----- nvinfo : EIATTR_FRAME_SIZE
	.align		4
.L_5:
        /*0018*/ 	.byte	0x04, 0x11
        /*001a*/ 	.short	(.L_7 - .L_6)
	.align		4
.L_6:
        /*001c*/ 	.word	index@(triton_poi_fused__native_batch_norm_legit_no_training_leaky_relu_3)
        /*0020*/ 	.word	0x00000000


	//----- nvinfo : EIATTR_MIN_STACK_SIZE
	.align		4
.L_7:
        /*0024*/ 	.byte	0x04, 0x12
        /*0026*/ 	.short	(.L_9 - .L_8)
	.align		4
.L_8:
        /*0028*/ 	.word	index@(triton_poi_fused__native_batch_norm_legit_no_training_leaky_relu_3)
        /*002c*/ 	.word	0x00000000
.L_9:


//--------------------- .nv.info.triton_poi_fused__native_batch_norm_legit_no_training_leaky_relu_3 --------------------------
	.section	.nv.info.triton_poi_fused__native_batch_norm_legit_no_training_leaky_relu_3,"",@"SHT_CUDA_INFO"
	.sectionflags	@""
	.align	4


	//----- nvinfo : EIATTR_CUDA_API_VERSION
	.align		4
        /*0000*/ 	.byte	0x04, 0x37
        /*0002*/ 	.short	(.L_11 - .L_10)
.L_10:
        /*0004*/ 	.word	0x0000007c


	//----- nvinfo : EIATTR_KPARAM_INFO
	.align		4
.L_11:
        /*0008*/ 	.byte	0x04, 0x17
        /*000a*/ 	.short	(.L_13 - .L_12)
.L_12:
        /*000c*/ 	.word	0x00000000
        /*0010*/ 	.short	0x0006
        /*0012*/ 	.short	0x0030
        /*0014*/ 	.byte	0x00, 0xf0, 0x11, 0x00


	//----- nvinfo : EIATTR_KPARAM_INFO
	.align		4
.L_13:
        /*0018*/ 	.byte	0x04, 0x17
        /*001a*/ 	.short	(.L_15 - .L_14)
.L_14:
        /*001c*/ 	.word	0x00000000
        /*0020*/ 	.short	0x0005
        /*0022*/ 	.short	0x0028
        /*0024*/ 	.byte	0x00, 0xf4, 0x21, 0x00


	//----- nvinfo : EIATTR_KPARAM_INFO
	.align		4
.L_15:
        /*0028*/ 	.byte	0x04, 0x17
        /*002a*/ 	.short	(.L_17 - .L_16)
.L_16:
        /*002c*/ 	.word	0x00000000
        /*0030*/ 	.short	0x0004
        /*0032*/ 	.short	0x0020
        /*0034*/ 	.byte	0x00, 0xf4, 0x21, 0x00


	//----- nvinfo : EIATTR_KPARAM_INFO
	.align		4
.L_17:
        /*0038*/ 	.byte	0x04, 0x17
        /*003a*/ 	.short	(.L_19 - .L_18)
.L_18:
        /*003c*/ 	.word	0x00000000
        /*0040*/ 	.short	0x0003
        /*0042*/ 	.short	0x0018
        /*0044*/ 	.byte	0x00, 0xf4, 0x21, 0x00


	//----- nvinfo : EIATTR_KPARAM_INFO
	.align		4
.L_19:
        /*0048*/ 	.byte	0x04, 0x17
        /*004a*/ 	.short	(.L_21 - .L_20)
.L_20:
        /*004c*/ 	.word	0x00000000
        /*0050*/ 	.short	0x0002
        /*0052*/ 	.short	0x0010
        /*0054*/ 	.byte	0x00, 0xf4, 0x21, 0x00


	//----- nvinfo : EIATTR_KPARAM_INFO
	.align		4
.L_21:
        /*0058*/ 	.byte	0x04, 0x17
        /*005a*/ 	.short	(.L_23 - .L_22)
.L_22:
        /*005c*/ 	.word	0x00000000
        /*0060*/ 	.short	0x0001
        /*0062*/ 	.short	0x0008
        /*0064*/ 	.byte	0x00, 0xf4, 0x21, 0x00


	//----- nvinfo : EIATTR_KPARAM_INFO
	.align		4
.L_23:
        /*0068*/ 	.byte	0x04, 0x17
        /*006a*/ 	.short	(.L_25 - .L_24)
.L_24:
        /*006c*/ 	.word	0x00000000
        /*0070*/ 	.short	0x0000
        /*0072*/ 	.short	0x0000
        /*0074*/ 	.byte	0x00, 0xf4, 0x21, 0x00


	//----- nvinfo : EIATTR_SPARSE_MMA_MASK
	.align		4
.L_25:
        /*0078*/ 	.byte	0x03, 0x50
        /*007a*/ 	.short	0x0000


	//----- nvinfo : EIATTR_MAXREG_COUNT
	.align		4
        /*007c*/ 	.byte	0x03, 0x1b
        /*007e*/ 	.short	0x00ff


	//----- nvinfo : EIATTR_EXIT_INSTR_OFFSETS
	.align		4
        /*0080*/ 	.byte	0x04, 0x1c
        /*0082*/ 	.short	(.L_27 - .L_26)


	//   ....[0]....
.L_26:
        /*0084*/ 	.word	0x00000350


	//----- nvinfo : EIATTR_REQNTID
	.align		4
.L_27:
        /*0088*/ 	.byte	0x04, 0x10
        /*008a*/ 	.short	(.L_29 - .L_28)
.L_28:
        /*008c*/ 	.word	0x00000080
        /*0090*/ 	.word	0x00000001
        /*0094*/ 	.word	0x00000001


	//----- nvinfo : EIATTR_CBANK_PARAM_SIZE
	.align		4
.L_29:
        /*0098*/ 	.byte	0x03, 0x19
        /*009a*/ 	.short	0x0034


	//----- nvinfo : EIATTR_PARAM_CBANK
	.align		4
        /*009c*/ 	.byte	0x04, 0x0a
        /*009e*/ 	.short	(.L_31 - .L_30)
	.align		4
.L_30:
        /*00a0*/ 	.word	index@(.nv.constant0.triton_poi_fused__native_batch_norm_legit_no_training_leaky_relu_3)
        /*00a4*/ 	.short	0x0210
        /*00a6*/ 	.short	0x0034


	//----- nvinfo : EIATTR_SW_WAR
	.align		4
.L_31:
        /*00a8*/ 	.byte	0x04, 0x36
        /*00aa*/ 	.short	(.L_33 - .L_32)
.L_32:
        /*00ac*/ 	.word	0x00000008
.L_33:


//--------------------- .nv.callgraph             --------------------------
	.section	.nv.callgraph,"",@"SHT_CUDA_CALLGRAPH"
	.align	4
	.sectionentsize	8
	.align		4
        /*0000*/ 	.word	0x00000000
	.align		4
        /*0004*/ 	.word	0xffffffff
	.align		4
        /*0008*/ 	.word	0x00000000
	.align		4
        /*000c*/ 	.word	0xfffffffe
	.align		4
        /*0010*/ 	.word	0x00000000
	.align		4
        /*0014*/ 	.word	0xfffffffd
	.align		4
        /*0018*/ 	.word	0x00000000
	.align		4
        /*001c*/ 	.word	0xfffffffc


//--------------------- .nv.constant4             --------------------------
	.section	.nv.constant4,"a",@progbits
	.align	8
	.align		8
.nv.constant4:
        /*0000*/ 	.dword	_$_str
	.align		8
        /*0008*/ 	.dword	_$_str_$_2


//--------------------- .text.triton_poi_fused__native_batch_norm_legit_no_training_leaky_relu_3 --------------------------
	.section	.text.triton_poi_fused__native_batch_norm_legit_no_training_leaky_relu_3,"ax",@progbits
	.align	128
        .global         triton_poi_fused__native_batch_norm_legit_no_training_leaky_relu_3
        .type           triton_poi_fused__native_batch_norm_legit_no_training_leaky_relu_3,@function
        .size           triton_poi_fused__native_batch_norm_legit_no_training_leaky_relu_3,(.L_x_1 - triton_poi_fused__native_batch_norm_legit_no_training_leaky_relu_3)
        .other          triton_poi_fused__native_batch_norm_legit_no_training_leaky_relu_3,@"STO_CUDA_ENTRY STV_DEFAULT"
triton_poi_fused__native_batch_norm_legit_no_training_leaky_relu_3:
.text.triton_poi_fused__native_batch_norm_legit_no_training_leaky_relu_3:
[----:B------:R-:W-:Y:S01]  /*0000*/  LDC R1, c[0x0][0x28] ;  /* 0x00000a00ff017b82 */ /* 0x000fe20000000800 */
[----:B------:R-:W1:Y:S07]  /*0010*/  S2R R0, SR_TID.X ;  /* 0x0000000000007919 */ /* 0x000e6e0000002100 */
[----:B------:R-:W2:Y:S01]  /*0020*/  LDC.64 R6, c[0x0][0x228] ;  /* 0x00008a00ff067b82 */ /* 0x000ea20000000a00 */
[----:B------:R-:W-:Y:S01]  /*0030*/  ULDC.64 UR4, c[0x0][0x208] ;  /* 0x0000820000047ab9 */ /* 0x000fe20000000a00 */
[----:B------:R-:W3:Y:S06]  /*0040*/  S2R R5, SR_CTAID.X ;  /* 0x0000000000057919 */ /* 0x000eec0000002500 */
[----:B------:R-:W4:Y:S08]  /*0050*/  LDC.64 R8, c[0x0][0x230] ;  /* 0x00008c00ff087b82 */ /* 0x000f300000000a00 */
[----:B------:R-:W5:Y:S01]  /*0060*/  LDC.64 R10, c[0x0][0x238] ;  /* 0x00008e00ff0a7b82 */ /* 0x000f620000000a00 */
[----:B-1----:R-:W-:-:S02]  /*0070*/  SHF.L.U32 R0, R0, 0x1, RZ ;  /* 0x0000000100007819 */ /* 0x002fc400000006ff */
[----:B---3--:R-:W-:Y:S02]  /*0080*/  SHF.R.S32.HI R3, RZ, 0x17, R5 ;  /* 0x00000017ff037819 */ /* 0x008fe40000011405 */
[----:B------:R-:W-:Y:S02]  /*0090*/  LOP3.LUT R0, R0, 0xfe, RZ, 0xc0, !PT ;  /* 0x000000fe00007812 */ /* 0x000fe400078ec0ff */
[----:B------:R-:W-:Y:S02]  /*00a0*/  SGXT R3, R3, 0x1 ;  /* 0x000000010303781a */ /* 0x000fe40000000200 */
[----:B------:R-:W-:Y:S02]  /*00b0*/  LEA R0, R5, R0, 0x8 ;  /* 0x0000000005007211 */ /* 0x000fe400078e40ff */
[----:B------:R-:W1:Y:S02]  /*00c0*/  LDC.64 R4, c[0x0][0x220] ;  /* 0x00008800ff047b82 */ /* 0x000e640000000a00 */
[----:B------:R-:W-:-:S04]  /*00d0*/  LEA.HI R3, R3, R0, RZ, 0xa ;  /* 0x0000000003037211 */ /* 0x000fc800078f50ff */
[----:B------:R-:W-:-:S04]  /*00e0*/  SHF.R.S32.HI R3, RZ, 0xa, R3 ;  /* 0x0000000aff037819 */ /* 0x000fc80000011403 */
[----:B------:R-:W-:-:S04]  /*00f0*/  LEA.HI R2, R3, R3, RZ, 0x2 ;  /* 0x0000000303027211 */ /* 0x000fc800078f10ff */
[----:B------:R-:W-:-:S04]  /*0100*/  LOP3.LUT R2, R2, 0xfffffffc, RZ, 0xc0, !PT ;  /* 0xfffffffc02027812 */ /* 0x000fc800078ec0ff */
[----:B------:R-:W-:Y:S02]  /*0110*/  IADD3 R13, R3, -R2, RZ ;  /* 0x80000002030d7210 */ /* 0x000fe40007ffe0ff */
[----:B------:R-:W3:Y:S03]  /*0120*/  LDC.64 R2, c[0x0][0x218] ;  /* 0x00008600ff027b82 */ /* 0x000ee60000000a00 */
[----:B--2---:R-:W-:-:S06]  /*0130*/  IMAD.WIDE R6, R13, 0x4, R6 ;  /* 0x000000040d067825 */ /* 0x004fcc00078e0206 */
[----:B------:R-:W2:Y:S01]  /*0140*/  LDG.E.EL R6, desc[UR4][R6.64] ;  /* 0x0000000406067981 */ /* 0x000ea2000c2e1900 */
[----:B-1----:R-:W-:-:S06]  /*0150*/  IMAD.WIDE R4, R13, 0x4, R4 ;  /* 0x000000040d047825 */ /* 0x002fcc00078e0204 */
[----:B------:R-:W2:Y:S01]  /*0160*/  LDG.E.EL R4, desc[UR4][R4.64] ;  /* 0x0000000404047981 */ /* 0x000ea2000c2e1900 */
[----:B---3--:R-:W-:-:S06]  /*0170*/  IMAD.WIDE R2, R0, 0x4, R2 ;  /* 0x0000000400027825 */ /* 0x008fcc00078e0202 */
[----:B------:R-:W3:Y:S01]  /*0180*/  LDG.E.64 R2, desc[UR4][R2.64] ;  /* 0x0000000402027981 */ /* 0x000ee2000c1e1b00 */
[----:B----4-:R-:W-:-:S04]  /*0190*/  IMAD.WIDE R8, R13, 0x4, R8 ;  /* 0x000000040d087825 */ /* 0x010fc800078e0208 */
[----:B-----5:R-:W-:Y:S02]  /*01a0*/  IMAD.WIDE R10, R13, 0x4, R10 ;  /* 0x000000040d0a7825 */ /* 0x020fe400078e020a */
[----:B------:R-:W4:Y:S04]  /*01b0*/  LDG.E.EL R8, desc[UR4][R8.64] ;  /* 0x0000000408087981 */ /* 0x000f28000c2e1900 */
[----:B------:R-:W4:Y:S01]  /*01c0*/  LDG.E.EL R11, desc[UR4][R10.64] ;  /* 0x000000040a0b7981 */ /* 0x000f22000c2e1900 */
[----:B------:R-:W-:Y:S01]  /*01d0*/  HFMA2.MMA R12, -RZ, RZ, 1.625, 0 ;  /* 0x3e800000ff0c7435 */ /* 0x000fe200000001ff */
[----:B--2---:R-:W-:-:S04]  /*01e0*/  FADD R6, R6, 9.9999997473787516356e-06 ;  /* 0x3727c5ac06067421 */ /* 0x004fc80000000000 */
[----:B------:R-:W1:Y:S02]  /*01f0*/  MUFU.SQRT R7, R6 ;  /* 0x0000000600077308 */ /* 0x000e640000002000 */
[C---:B-1----:R-:W-:Y:S02]  /*0200*/  FSETP.GT.AND P0, PT, R7.reuse, 8.50705917302346158658e+37, PT ;  /* 0x7e8000000700780b */ /* 0x042fe40003f04000 */
[----:B------:R-:W-:-:S11]  /*0210*/  FSETP.GEU.AND P1, PT, R7, 1.175494350822287508e-38, PT ;  /* 0x008000000700780b */ /* 0x000fd60003f2e000 */
[----:B------:R-:W-:-:S04]  /*0220*/  @P0 FMUL R7, R7, 0.25 ;  /* 0x3e80000007070820 */ /* 0x000fc80000400000 */
[----:B------:R-:W-:-:S06]  /*0230*/  @!P1 FMUL R7, R7, 16777216 ;  /* 0x4b80000007079820 */ /* 0x000fcc0000400000 */
[----:B------:R-:W1:Y:S01]  /*0240*/  MUFU.RCP R7, R7 ;  /* 0x0000000700077308 */ /* 0x000e620000001000 */
[----:B------:R-:W-:Y:S01]  /*0250*/  FSEL R12, R12, 1, P0 ;  /* 0x3f8000000c0c7808 */ /* 0x000fe20000000000 */
[----:B---3--:R-:W-:-:S04]  /*0260*/  FADD R5, R3, -R4 ;  /* 0x8000000403057221 */ /* 0x008fc80000000000 */
[----:B------:R-:W-:Y:S01]  /*0270*/  @!P1 FMUL R12, R12, 16777216 ;  /* 0x4b8000000c0c9820 */ /* 0x000fe20000400000 */
[----:B------:R-:W-:Y:S02]  /*0280*/  FADD R4, R2, -R4 ;  /* 0x8000000402047221 */ /* 0x000fe40000000000 */
[----:B------:R-:W2:Y:S01]  /*0290*/  LDC.64 R2, c[0x0][0x210] ;  /* 0x00008400ff027b82 */ /* 0x000ea20000000a00 */
[----:B-1----:R-:W-:-:S04]  /*02a0*/  FMUL R12, R7, R12 ;  /* 0x0000000c070c7220 */ /* 0x002fc80000400000 */
[-C--:B------:R-:W-:Y:S01]  /*02b0*/  FMUL R4, R4, R12.reuse ;  /* 0x0000000c04047220 */ /* 0x080fe20000400000 */
[----:B------:R-:W-:-:S03]  /*02c0*/  FMUL R12, R5, R12 ;  /* 0x0000000c050c7220 */ /* 0x000fc60000400000 */
[C-C-:B----4-:R-:W-:Y:S01]  /*02d0*/  FFMA R4, R8.reuse, R4, R11.reuse ;  /* 0x0000000408047223 */ /* 0x150fe2000000000b */
[----:B------:R-:W-:-:S04]  /*02e0*/  FFMA R5, R8, R12, R11 ;  /* 0x0000000c08057223 */ /* 0x000fc8000000000b */
[----:B------:R-:W-:Y:S02]  /*02f0*/  FSETP.GT.AND P0, PT, R4, RZ, PT ;  /* 0x000000ff0400720b */ /* 0x000fe40003f04000 */
[----:B------:R-:W-:Y:S01]  /*0300*/  FSETP.GT.AND P1, PT, R5, RZ, PT ;  /* 0x000000ff0500720b */ /* 0x000fe20003f24000 */
[----:B--2---:R-:W-:-:S10]  /*0310*/  IMAD.WIDE R2, R0, 0x4, R2 ;  /* 0x0000000400027825 */ /* 0x004fd400078e0202 */
[----:B------:R-:W-:Y:S02]  /*0320*/  @!P0 FMUL R4, R4, 0.10000000149011611938 ;  /* 0x3dcccccd04048820 */ /* 0x000fe40000400000 */
[----:B------:R-:W-:-:S05]  /*0330*/  @!P1 FMUL R5, R5, 0.10000000149011611938 ;  /* 0x3dcccccd05059820 */ /* 0x000fca0000400000 */
[----:B------:R-:W-:Y:S01]  /*0340*/  STG.E.64 desc[UR4][R2.64], R4 ;  /* 0x0000000402007986 */ /* 0x000fe2000c101b04 */
[----:B------:R-:W-:Y:S05]  /*0350*/  EXIT ;  /* 0x000000000000794d */ /* 0x000fea0003800000 */
.L_x_0:
[----:B------:R-:W-:-:S00]  /*0360*/  BRA `(.L_x_0) ;  /* 0xfffffffc00fc7947 */ /* 0x000fc0000383ffff */
[----:B------:R-:W-:-:S00]  /*0370*/  NOP ;  /* 0x0000000000007918 */ /* 0x000fc00000000000 */
        /* <DEDUP_REMOVED lines=8> */
.L_x_1:


//--------------------- .nv.global.init           --------------------------
	.section	.nv.global.init,"aw",@progbits
.nv.global.init:
	.type		_$_str,@object
	.size		_$_str,(_$_str_$_2 - _$_str)
_$_str:
        /*0000*/ 	.byte	0x5f, 0x5f, 0x43, 0x55, 0x44, 0x41, 0x5f, 0x46, 0x54, 0x5a, 0x00
	.type		_$_str_$_2,@object
	.size		_$_str_$_2,(.L_1 - _$_str_$_2)
_$_str_$_2:
        /*000b*/ 	.byte	0x5f, 0x5f, 0x43, 0x55, 0x44, 0x41, 0x5f, 0x50, 0x52, 0x45, 0x43, 0x5f, 0x53, 0x51, 0x52, 0x54
        /*001b*/ 	.byte	0x00
.L_1:


//--------------------- .nv.constant0.triton_poi_fused__native_batch_norm_legit_no_training_leaky_relu_3 --------------------------
	.section	.nv.constant0.triton_poi_fused__native_batch_norm_legit_no_training_leaky_relu_3,"a",@progbits
	.sectionflags	@""
	.align	4
.nv.constant0.triton_poi_fused__native_batch_norm_legit_no_training_leaky_relu_3:
	.zero		580
